	.headerflags	@"EF_CUDA_TEXMODE_UNIFIED EF_CUDA_64BIT_ADDRESS EF_CUDA_ACCELERATORS EF_CUDA_SM90 EF_CUDA_VIRTUAL_SM(EF_CUDA_SM90)"
	.elftype	@"ET_EXEC"


//--------------------- .nv.info                  --------------------------
	.section	.nv.info,"",@"SHT_CUDA_INFO"
	.align	4


	//----- nvinfo : EIATTR_REGCOUNT
	.align		4
        /*0000*/ 	.byte	0x04, 0x2f
        /*0002*/ 	.short	(.L_3 - .L_2)
	.align		4
.L_2:
        /*0004*/ 	.word	index@(triton_poi_fused__native_batch_norm_legit_no_training_relu_15)
        /*0008*/ 	.word	0x00000010


	//----- nvinfo : EIATTR_MIN_STACK_SIZE
	.align		4
.L_3:
        /*000c*/ 	.byte	0x04, 0x12
        /*000e*/ 	.short	(.L_5 - .L_4)
	.align		4
.L_4:
        /*0010*/ 	.word	index@(triton_poi_fused__native_batch_norm_legit_no_training_relu_15)
        /*0014*/ 	.word	0x00000000


	//----- nvinfo : EIATTR_FRAME_SIZE
	.align		4
.L_5:
        /*0018*/ 	.byte	0x04, 0x11
        /*001a*/ 	.short	(.L_7 - .L_6)
	.align		4
.L_6:
        /*001c*/ 	.word	index@(triton_poi_fused__native_batch_norm_legit_no_training_relu_15)
        /*0020*/ 	.word	0x00000000


	//----- nvinfo : EIATTR_MIN_STACK_SIZE
	.align		4
.L_7:
        /*0024*/ 	.byte	0x04, 0x12
        /*0026*/ 	.short	(.L_9 - .L_8)
	.align		4
.L_8:
        /*0028*/ 	.word	index@(triton_poi_fused__native_batch_norm_legit_no_training_relu_15)
        /*002c*/ 	.word	0x00000000
.L_9:


//--------------------- .nv.info.triton_poi_fused__native_batch_norm_legit_no_training_relu_15 --------------------------
	.section	.nv.info.triton_poi_fused__native_batch_norm_legit_no_training_relu_15,"",@"SHT_CUDA_INFO"
	.sectionflags	@""
	.align	4


	//----- nvinfo : EIATTR_CUDA_API_VERSION
	.align		4
        /*0000*/ 	.byte	0x04, 0x37
        /*0002*/ 	.short	(.L_11 - .L_10)
.L_10:
        /*0004*/ 	.word	0x0000007c


	//----- nvinfo : EIATTR_KPARAM_INFO
	.align		4
.L_11:
        /*0008*/ 	.byte	0x04, 0x17
        /*000a*/ 	.short	(.L_13 - .L_12)
.L_12:
        /*000c*/ 	.word	0x00000000
        /*0010*/ 	.short	0x0006
        /*0012*/ 	.short	0x0030
        /*0014*/ 	.byte	0x00, 0xf0, 0x11, 0x00


	//----- nvinfo : EIATTR_KPARAM_INFO
	.align		4
.L_13:
        /*0018*/ 	.byte	0x04, 0x17
        /*001a*/ 	.short	(.L_15 - .L_14)
.L_14:
        /*001c*/ 	.word	0x00000000
        /*0020*/ 	.short	0x0005
        /*0022*/ 	.short	0x0028
        /*0024*/ 	.byte	0x00, 0xf4, 0x21, 0x00


	//----- nvinfo : EIATTR_KPARAM_INFO
	.align		4
.L_15:
        /*0028*/ 	.byte	0x04, 0x17
        /*002a*/ 	.short	(.L_17 - .L_16)
.L_16:
        /*002c*/ 	.word	0x00000000
        /*0030*/ 	.short	0x0004
        /*0032*/ 	.short	0x0020
        /*0034*/ 	.byte	0x00, 0xf4, 0x21, 0x00


	//----- nvinfo : EIATTR_KPARAM_INFO
	.align		4
.L_17:
        /*0038*/ 	.byte	0x04, 0x17
        /*003a*/ 	.short	(.L_19 - .L_18)
.L_18:
        /*003c*/ 	.word	0x00000000
        /*0040*/ 	.short	0x0003
        /*0042*/ 	.short	0x0018
        /*0044*/ 	.byte	0x00, 0xf4, 0x21, 0x00


	//----- nvinfo : EIATTR_KPARAM_INFO
	.align		4
.L_19:
        /*0048*/ 	.byte	0x04, 0x17
        /*004a*/ 	.short	(.L_21 - .L_20)
.L_20:
        /*004c*/ 	.word	0x00000000
        /*0050*/ 	.short	0x0002
        /*0052*/ 	.short	0x0010
        /*0054*/ 	.byte	0x00, 0xf4, 0x21, 0x00


	//----- nvinfo : EIATTR_KPARAM_INFO
	.align		4
.L_21:
        /*0058*/ 	.byte	0x04, 0x17
        /*005a*/ 	.short	(.L_23 - .L_22)
.L_22:
        /*005c*/ 	.word	0x00000000
        /*0060*/ 	.short	0x0001
        /*0062*/ 	.short	0x0008
        /*0064*/ 	.byte	0x00, 0xf4, 0x21, 0x00


	//----- nvinfo : EIATTR_KPARAM_INFO
	.align		4
.L_23:
        /*0068*/ 	.byte	0x04, 0x17
        /*006a*/ 	.short	(.L_25 - .L_24)
.L_24:
        /*006c*/ 	.word	0x00000000
        /*0070*/ 	.short	0x0000
        /*0072*/ 	.short	0x0000
        /*0074*/ 	.byte	0x00, 0xf4, 0x21, 0x00


	//----- nvinfo : EIATTR_SPARSE_MMA_MASK
	.align		4
.L_25:
        /*0078*/ 	.byte	0x03, 0x50
        /*007a*/ 	.short	0x0000


	//----- nvinfo : EIATTR_MAXREG_COUNT
	.align		4
        /*007c*/ 	.byte	0x03, 0x1b
        /*007e*/ 	.short	0x00ff


	//----- nvinfo : EIATTR_EXIT_INSTR_OFFSETS
	.align		4
        /*0080*/ 	.byte	0x04, 0x1c
        /*0082*/ 	.short	(.L_27 - .L_26)


	//   ....[0]....
.L_26:
        /*0084*/ 	.word	0x000002f0


	//----- nvinfo : EIATTR_REQNTID
	.align		4
.L_27:
        /*0088*/ 	.byte	0x04, 0x10
        /*008a*/ 	.short	(.L_29 - .L_28)
.L_28:
        /*008c*/ 	.word	0x00000080
        /*0090*/ 	.word	0x00000001
        /*0094*/ 	.word	0x00000001


	//----- nvinfo : EIATTR_CBANK_PARAM_SIZE
	.align		4
.L_29:
        /*0098*/ 	.byte	0x03, 0x19
        /*009a*/ 	.short	0x0034


	//----- nvinfo : EIATTR_PARAM_CBANK
	.align		4
        /*009c*/ 	.byte	0x04, 0x0a
        /*009e*/ 	.short	(.L_31 - .L_30)
	.align		4
.L_30:
        /*00a0*/ 	.word	index@(.nv.constant0.triton_poi_fused__native_batch_norm_legit_no_training_relu_15)
        /*00a4*/ 	.short	0x0210
        /*00a6*/ 	.short	0x0034


	//----- nvinfo : EIATTR_SW_WAR
	.align		4
.L_31:
        /*00a8*/ 	.byte	0x04, 0x36
        /*00aa*/ 	.short	(.L_33 - .L_32)
.L_32:
        /*00ac*/ 	.word	0x00000008
.L_33:


//--------------------- .nv.callgraph             --------------------------
	.section	.nv.callgraph,"",@"SHT_CUDA_CALLGRAPH"
	.align	4
	.sectionentsize	8
	.align		4
        /*0000*/ 	.word	0x00000000
	.align		4
        /*0004*/ 	.word	0xffffffff
	.align		4
        /*0008*/ 	.word	0x00000000
	.align		4
        /*000c*/ 	.word	0xfffffffe
	.align		4
        /*0010*/ 	.word	0x00000000
	.align		4
        /*0014*/ 	.word	0xfffffffd
	.align		4
        /*0018*/ 	.word	0x00000000
	.align		4
        /*001c*/ 	.word	0xfffffffc


//--------------------- .nv.constant4             --------------------------
	.section	.nv.constant4,"a",@progbits
	.align	8
	.align		8
.nv.constant4:
        /*0000*/ 	.dword	_$_str
	.align		8
        /*0008*/ 	.dword	_$_str_$_2


//--------------------- .text.triton_poi_fused__native_batch_norm_legit_no_training_relu_15 --------------------------
	.section	.text.triton_poi_fused__native_batch_norm_legit_no_training_relu_15,"ax",@progbits
	.align	128
        .global         triton_poi_fused__native_batch_norm_legit_no_training_relu_15
        .type           triton_poi_fused__native_batch_norm_legit_no_training_relu_15,@function
        .size           triton_poi_fused__native_batch_norm_legit_no_training_relu_15,(.L_x_1 - triton_poi_fused__native_batch_norm_legit_no_training_relu_15)
        .other          triton_poi_fused__native_batch_norm_legit_no_training_relu_15,@"STO_CUDA_ENTRY STV_DEFAULT"
triton_poi_fused__native_batch_norm_legit_no_training_relu_15:
.text.triton_poi_fused__native_batch_norm_legit_no_training_relu_15:
[----:B------:R-:W-:Y:S01]  /*0000*/  LDC R1, c[0x0][0x28] ;  /* 0x00000a00ff017b82 */ /* 0x000fe20000000800 */
[----:B------:R-:W1:Y:S07]  /*0010*/  S2R R0, SR_TID.X ;  /* 0x0000000000007919 */ /* 0x000e6e0000002100 */
[----:B------:R-:W2:Y:S01]  /*0020*/  LDC.64 R6, c[0x0][0x220] ;  /* 0x00008800ff067b82 */ /* 0x000ea20000000a00 */
[----:B------:R-:W-:Y:S01]  /*0030*/  ULDC.64 UR4, c[0x0][0x208] ;  /* 0x0000820000047ab9 */ /* 0x000fe20000000a00 */
[----:B------:R-:W3:Y:S06]  /*0040*/  S2R R3, SR_CTAID.X ;  /* 0x0000000000037919 */ /* 0x000eec0000002500 */
[----:B------:R-:W4:Y:S08]  /*0050*/  LDC.64 R4, c[0x0][0x218] ;  /* 0x00008600ff047b82 */ /* 0x000f300000000a00 */
[----:B------:R-:W5:Y:S08]  /*0060*/  LDC.64 R8, c[0x0][0x228] ;  /* 0x00008a00ff087b82 */ /* 0x000f700000000a00 */
[----:B------:R-:W5:Y:S01]  /*0070*/  LDC.64 R10, c[0x0][0x230] ;  /* 0x00008c00ff0a7b82 */ /* 0x000f620000000a00 */
[----:B-1----:R-:W-:-:S02]  /*0080*/  LOP3.LUT R0, R0, 0x7f, RZ, 0xc0, !PT ;  /* 0x0000007f00007812 */ /* 0x002fc400078ec0ff */
[----:B---3--:R-:W-:Y:S02]  /*0090*/  SHF.R.S32.HI R2, RZ, 0x18, R3 ;  /* 0x00000018ff027819 */ /* 0x008fe40000011403 */
[----:B------:R-:W-:Y:S02]  /*00a0*/  LEA R0, R3, R0, 0x7 ;  /* 0x0000000003007211 */ /* 0x000fe400078e38ff */
[----:B------:R-:W-:-:S04]  /*00b0*/  SGXT R3, R2, 0x1 ;  /* 0x000000010203781a */ /* 0x000fc80000000200 */
[----:B------:R-:W-:-:S04]  /*00c0*/  LEA.HI R3, R3, R0, RZ, 0x6 ;  /* 0x0000000003037211 */ /* 0x000fc800078f30ff */
[----:B------:R-:W-:-:S04]  /*00d0*/  SHF.R.S32.HI R3, RZ, 0x6, R3 ;  /* 0x00000006ff037819 */ /* 0x000fc80000011403 */
[----:B------:R-:W-:-:S04]  /*00e0*/  LEA.HI R2, R3, R3, RZ, 0x7 ;  /* 0x0000000303027211 */ /* 0x000fc800078f38ff */
[----:B------:R-:W-:-:S04]  /*00f0*/  LOP3.LUT R2, R2, 0xffffff80, RZ, 0xc0, !PT ;  /* 0xffffff8002027812 */ /* 0x000fc800078ec0ff */
[----:B------:R-:W-:Y:S02]  /*0100*/  IADD3 R13, R3, -R2, RZ ;  /* 0x80000002030d7210 */ /* 0x000fe40007ffe0ff */
[----:B------:R-:W1:Y:S03]  /*0110*/  LDC.64 R2, c[0x0][0x210] ;  /* 0x00008400ff027b82 */ /* 0x000e660000000a00 */
[----:B--2---:R-:W-:-:S06]  /*0120*/  IMAD.WIDE R6, R13, 0x4, R6 ;  /* 0x000000040d067825 */ /* 0x004fcc00078e0206 */
[----:B------:R-:W2:Y:S01]  /*0130*/  LDG.E.EL R6, desc[UR4][R6.64] ;  /* 0x0000000406067981 */ /* 0x000ea2000c2e1900 */
[----:B----4-:R-:W-:-:S04]  /*0140*/  IMAD.WIDE R4, R13, 0x4, R4 ;  /* 0x000000040d047825 */ /* 0x010fc800078e0204 */
[C---:B-----5:R-:W-:Y:S02]  /*0150*/  IMAD.WIDE R8, R13.reuse, 0x4, R8 ;  /* 0x000000040d087825 */ /* 0x060fe400078e0208 */
[----:B------:R3:W4:Y:S02]  /*0160*/  LDG.E.EL R5, desc[UR4][R4.64] ;  /* 0x0000000404057981 */ /* 0x000724000c2e1900 */
[----:B0-----:R-:W-:Y:S02]  /*0170*/  IMAD.WIDE R10, R13, 0x4, R10 ;  /* 0x000000040d0a7825 */ /* 0x001fe400078e020a */
[----:B------:R-:W5:Y:S02]  /*0180*/  LDG.E.EL R8, desc[UR4][R8.64] ;  /* 0x0000000408087981 */ /* 0x000f64000c2e1900 */
[C---:B-1----:R-:W-:Y:S02]  /*0190*/  IMAD.WIDE R2, R0.reuse, 0x4, R2 ;  /* 0x0000000400027825 */ /* 0x042fe400078e0202 */
[----:B------:R-:W5:Y:S04]  /*01a0*/  LDG.E.EL R11, desc[UR4][R10.64] ;  /* 0x000000040a0b7981 */ /* 0x000f68000c2e1900 */
[----:B------:R0:W4:Y:S01]  /*01b0*/  LDG.E R12, desc[UR4][R2.64] ;  /* 0x00000004020c7981 */ /* 0x000122000c1e1900 */
[----:B---3--:R-:W-:Y:S01]  /*01c0*/  HFMA2.MMA R4, -RZ, RZ, 1.625, 0 ;  /* 0x3e800000ff047435 */ /* 0x008fe200000001ff */
[----:B0-----:R-:W0:Y:S02]  /*01d0*/  LDC.64 R2, c[0x0][0x238] ;  /* 0x00008e00ff027b82 */ /* 0x001e240000000a00 */
[----:B0-----:R-:W-:-:S04]  /*01e0*/  IMAD.WIDE R2, R0, 0x4, R2 ;  /* 0x0000000400027825 */ /* 0x001fc800078e0202 */
[----:B--2---:R-:W-:-:S04]  /*01f0*/  FADD R6, R6, 9.9999997473787516356e-06 ;  /* 0x3727c5ac06067421 */ /* 0x004fc80000000000 */
[----:B------:R-:W0:Y:S02]  /*0200*/  MUFU.SQRT R7, R6 ;  /* 0x0000000600077308 */ /* 0x000e240000002000 */
[C---:B0-----:R-:W-:Y:S02]  /*0210*/  FSETP.GT.AND P0, PT, R7.reuse, 8.50705917302346158658e+37, PT ;  /* 0x7e8000000700780b */ /* 0x041fe40003f04000 */
[----:B------:R-:W-:-:S11]  /*0220*/  FSETP.GEU.AND P1, PT, R7, 1.175494350822287508e-38, PT ;  /* 0x008000000700780b */ /* 0x000fd60003f2e000 */
[----:B------:R-:W-:-:S04]  /*0230*/  @P0 FMUL R7, R7, 0.25 ;  /* 0x3e80000007070820 */ /* 0x000fc80000400000 */
[----:B------:R-:W-:-:S06]  /*0240*/  @!P1 FMUL R7, R7, 16777216 ;  /* 0x4b80000007079820 */ /* 0x000fcc0000400000 */
[----:B------:R-:W0:Y:S01]  /*0250*/  MUFU.RCP R7, R7 ;  /* 0x0000000700077308 */ /* 0x000e220000001000 */
[----:B------:R-:W-:Y:S01]  /*0260*/  FSEL R4, R4, 1, P0 ;  /* 0x3f80000004047808 */ /* 0x000fe20000000000 */
[----:B----4-:R-:W-:-:S04]  /*0270*/  FADD R5, R12, -R5 ;  /* 0x800000050c057221 */ /* 0x010fc80000000000 */
[----:B------:R-:W-:-:S04]  /*0280*/  @!P1 FMUL R4, R4, 16777216 ;  /* 0x4b80000004049820 */ /* 0x000fc80000400000 */
[----:B0-----:R-:W-:-:S04]  /*0290*/  FMUL R4, R7, R4 ;  /* 0x0000000407047220 */ /* 0x001fc80000400000 */
[----:B------:R-:W-:-:S04]  /*02a0*/  FMUL R4, R5, R4 ;  /* 0x0000000405047220 */ /* 0x000fc80000400000 */
[----:B-----5:R-:W-:-:S05]  /*02b0*/  FFMA R4, R8, R4, R11 ;  /* 0x0000000408047223 */ /* 0x020fca000000000b */
[----:B------:R-:W-:-:S04]  /*02c0*/  FSETP.GEU.AND P0, PT, R4, RZ, PT ;  /* 0x000000ff0400720b */ /* 0x000fc80003f0e000 */
[----:B------:R-:W-:-:S05]  /*02d0*/  FSEL R5, R4, RZ, P0 ;  /* 0x000000ff04057208 */ /* 0x000fca0000000000 */
[----:B------:R-:W-:Y:S01]  /*02e0*/  STG.E desc[UR4][R2.64], R5 ;  /* 0x0000000502007986 */ /* 0x000fe2000c101904 */
[----:B------:R-:W-:Y:S05]  /*02f0*/  EXIT ;  /* 0x000000000000794d */ /* 0x000fea0003800000 */
.L_x_0:
[----:B------:R-:W-:-:S00]  /*0300*/  BRA `(.L_x_0) ;  /* 0xfffffffc00fc7947 */ /* 0x000fc0000383ffff */
[----:B------:R-:W-:-:S00]  /*0310*/  NOP ;  /* 0x0000000000007918 */ /* 0x000fc00000000000 */
        /* <DEDUP_REMOVED lines=14> */
.L_x_1:


//--------------------- .nv.global.init           --------------------------
	.section	.nv.global.init,"aw",@progbits
.nv.global.init:
	.type		_$_str,@object
	.size		_$_str,(_$_str_$_2 - _$_str)
_$_str:
        /*0000*/ 	.byte	0x5f, 0x5f, 0x43, 0x55, 0x44, 0x41, 0x5f, 0x46, 0x54, 0x5a, 0x00
	.type		_$_str_$_2,@object
	.size		_$_str_$_2,(.L_1 - _$_str_$_2)
_$_str_$_2:
        /*000b*/ 	.byte	0x5f, 0x5f, 0x43, 0x55, 0x44, 0x41, 0x5f, 0x50, 0x52, 0x45, 0x43, 0x5f, 0x53, 0x51, 0x52, 0x54
        /*001b*/ 	.byte	0x00
.L_1:


//--------------------- .nv.constant0.triton_poi_fused__native_batch_norm_legit_no_training_relu_15 --------------------------
	.section	.nv.constant0.triton_poi_fused__native_batch_norm_legit_no_training_relu_15,"a",@progbits
	.sectionflags	@""
	.align	4
.nv.constant0.triton_poi_fused__native_batch_norm_legit_no_training_relu_15:
	.zero		580
